	.headerflags	@"EF_CUDA_TEXMODE_UNIFIED EF_CUDA_64BIT_ADDRESS EF_CUDA_ACCELERATORS EF_CUDA_SM90 EF_CUDA_VIRTUAL_SM(EF_CUDA_SM90)"
	.elftype	@"ET_EXEC"


//--------------------- .nv.info                  --------------------------
	.section	.nv.info,"",@"SHT_CUDA_INFO"
	.align	4


	//----- nvinfo : EIATTR_REGCOUNT
	.align		4
        /*0000*/ 	.byte	0x04, 0x2f
        /*0002*/ 	.short	(.L_3 - .L_2)
	.align		4
.L_2:
        /*0004*/ 	.word	index@(triton_poi_fused_copy_div_exp_floor_divide_mul_repeat_sin_0)
        /*0008*/ 	.word	0x00000013


	//----- nvinfo : EIATTR_MIN_STACK_SIZE
	.align		4
.L_3:
        /*000c*/ 	.byte	0x04, 0x12
        /*000e*/ 	.short	(.L_5 - .L_4)
	.align		4
.L_4:
        /*0010*/ 	.word	index@(triton_poi_fused_copy_div_exp_floor_divide_mul_repeat_sin_0)
        /*0014*/ 	.word	0x00000020


	//----- nvinfo : EIATTR_FRAME_SIZE
	.align		4
.L_5:
        /*0018*/ 	.byte	0x04, 0x11
        /*001a*/ 	.short	(.L_7 - .L_6)
	.align		4
.L_6:
        /*001c*/ 	.word	index@(triton_poi_fused_copy_div_exp_floor_divide_mul_repeat_sin_0)
        /*0020*/ 	.word	0x00000020


	//----- nvinfo : EIATTR_MIN_STACK_SIZE
	.align		4
.L_7:
        /*0024*/ 	.byte	0x04, 0x12
        /*0026*/ 	.short	(.L_9 - .L_8)
	.align		4
.L_8:
        /*0028*/ 	.word	index@(triton_poi_fused_copy_div_exp_floor_divide_mul_repeat_sin_0)
        /*002c*/ 	.word	0x00000020
.L_9:


//--------------------- .nv.info.triton_poi_fused_copy_div_exp_floor_divide_mul_repeat_sin_0 --------------------------
	.section	.nv.info.triton_poi_fused_copy_div_exp_floor_divide_mul_repeat_sin_0,"",@"SHT_CUDA_INFO"
	.sectionflags	@""
	.align	4


	//----- nvinfo : EIATTR_CUDA_API_VERSION
	.align		4
        /*0000*/ 	.byte	0x04, 0x37
        /*0002*/ 	.short	(.L_11 - .L_10)
.L_10:
        /*0004*/ 	.word	0x0000007c


	//----- nvinfo : EIATTR_KPARAM_INFO
	.align		4
.L_11:
        /*0008*/ 	.byte	0x04, 0x17
        /*000a*/ 	.short	(.L_13 - .L_12)
.L_12:
        /*000c*/ 	.word	0x00000000
        /*0010*/ 	.short	0x0001
        /*0012*/ 	.short	0x0008
        /*0014*/ 	.byte	0x00, 0xf0, 0x11, 0x00


	//----- nvinfo : EIATTR_KPARAM_INFO
	.align		4
.L_13:
        /*0018*/ 	.byte	0x04, 0x17
        /*001a*/ 	.short	(.L_15 - .L_14)
.L_14:
        /*001c*/ 	.word	0x00000000
        /*0020*/ 	.short	0x0000
        /*0022*/ 	.short	0x0000
        /*0024*/ 	.byte	0x00, 0xf4, 0x21, 0x00


	//----- nvinfo : EIATTR_SPARSE_MMA_MASK
	.align		4
.L_15:
        /*0028*/ 	.byte	0x03, 0x50
        /*002a*/ 	.short	0x0000


	//----- nvinfo : EIATTR_MAXREG_COUNT
	.align		4
        /*002c*/ 	.byte	0x03, 0x1b
        /*002e*/ 	.short	0x00ff


	//----- nvinfo : EIATTR_EXIT_INSTR_OFFSETS
	.align		4
        /*0030*/ 	.byte	0x04, 0x1c
        /*0032*/ 	.short	(.L_17 - .L_16)


	//   ....[0]....
.L_16:
        /*0034*/ 	.word	0x00000890


	//   ....[1]....
        /*0038*/ 	.word	0x000008b0


	//----- nvinfo : EIATTR_REQNTID
	.align		4
.L_17:
        /*003c*/ 	.byte	0x04, 0x10
        /*003e*/ 	.short	(.L_19 - .L_18)
.L_18:
        /*0040*/ 	.word	0x00000020
        /*0044*/ 	.word	0x00000001
        /*0048*/ 	.word	0x00000001


	//----- nvinfo : EIATTR_CRS_STACK_SIZE
	.align		4
.L_19:
        /*004c*/ 	.byte	0x04, 0x1e
        /*004e*/ 	.short	(.L_21 - .L_20)
.L_20:
        /*0050*/ 	.word	0x00000000


	//----- nvinfo : EIATTR_CBANK_PARAM_SIZE
	.align		4
.L_21:
        /*0054*/ 	.byte	0x03, 0x19
        /*0056*/ 	.short	0x000c


	//----- nvinfo : EIATTR_PARAM_CBANK
	.align		4
        /*0058*/ 	.byte	0x04, 0x0a
        /*005a*/ 	.short	(.L_23 - .L_22)
	.align		4
.L_22:
        /*005c*/ 	.word	index@(.nv.constant0.triton_poi_fused_copy_div_exp_floor_divide_mul_repeat_sin_0)
        /*0060*/ 	.short	0x0210
        /*0062*/ 	.short	0x000c


	//----- nvinfo : EIATTR_SW_WAR
	.align		4
.L_23:
        /*0064*/ 	.byte	0x04, 0x36
        /*0066*/ 	.short	(.L_25 - .L_24)
.L_24:
        /*0068*/ 	.word	0x00000008
.L_25:


//--------------------- .nv.callgraph             --------------------------
	.section	.nv.callgraph,"",@"SHT_CUDA_CALLGRAPH"
	.align	4
	.sectionentsize	8
	.align		4
        /*0000*/ 	.word	0x00000000
	.align		4
        /*0004*/ 	.word	0xffffffff
	.align		4
        /*0008*/ 	.word	0x00000000
	.align		4
        /*000c*/ 	.word	0xfffffffe
	.align		4
        /*0010*/ 	.word	0x00000000
	.align		4
        /*0014*/ 	.word	0xfffffffd
	.align		4
        /*0018*/ 	.word	0x00000000
	.align		4
        /*001c*/ 	.word	0xfffffffc


//--------------------- .nv.constant4             --------------------------
	.section	.nv.constant4,"a",@progbits
	.align	8
	.align		8
.nv.constant4:
        /*0000*/ 	.dword	_$_str
	.align		8
        /*0008*/ 	.dword	__cudart_i2opi_f


//--------------------- .text.triton_poi_fused_copy_div_exp_floor_divide_mul_repeat_sin_0 --------------------------
	.section	.text.triton_poi_fused_copy_div_exp_floor_divide_mul_repeat_sin_0,"ax",@progbits
	.align	128
        .global         triton_poi_fused_copy_div_exp_floor_divide_mul_repeat_sin_0
        .type           triton_poi_fused_copy_div_exp_floor_divide_mul_repeat_sin_0,@function
        .size           triton_poi_fused_copy_div_exp_floor_divide_mul_repeat_sin_0,(.L_x_4 - triton_poi_fused_copy_div_exp_floor_divide_mul_repeat_sin_0)
        .other          triton_poi_fused_copy_div_exp_floor_divide_mul_repeat_sin_0,@"STO_CUDA_ENTRY STV_DEFAULT"
triton_poi_fused_copy_div_exp_floor_divide_mul_repeat_sin_0:
.text.triton_poi_fused_copy_div_exp_floor_divide_mul_repeat_sin_0:
[----:B------:R-:W0:Y:S01]  /*0000*/  LDC R1, c[0x0][0x28] ;  /* 0x00000a00ff017b82 */ /* 0x000e220000000800 */
[----:B------:R-:W1:Y:S01]  /*0010*/  S2R R14, SR_TID.X ;  /* 0x00000000000e7919 */ /* 0x000e620000002100 */
[----:B------:R-:W-:Y:S01]  /*0020*/  ULDC.64 UR4, c[0x0][0x208] ;  /* 0x0000820000047ab9 */ /* 0x000fe20000000a00 */
[----:B------:R-:W-:Y:S01]  /*0030*/  BSSY B0, `(.L_x_0) ;  /* 0x0000062000007945 */ /* 0x000fe20003800000 */
[----:B0-----:R-:W-:Y:S01]  /*0040*/  VIADD R1, R1, 0xffffffe0 ;  /* 0xffffffe001017836 */ /* 0x001fe20000000000 */
[----:B------:R-:W0:Y:S01]  /*0050*/  S2R R3, SR_CTAID.X ;  /* 0x0000000000037919 */ /* 0x000e220000002500 */
[----:B-1----:R-:W-:-:S05]  /*0060*/  LOP3.LUT R8, R14, 0xf, RZ, 0xc0, !PT ;  /* 0x0000000f0e087812 */ /* 0x002fca00078ec0ff */
[----:B0-----:R-:W-:-:S05]  /*0070*/  IMAD R8, R3, 0x10, R8 ;  /* 0x0000001003087824 */ /* 0x001fca00078e0208 */
[----:B------:R-:W-:-:S04]  /*0080*/  SHF.R.S32.HI R3, RZ, 0x1f, R8 ;  /* 0x0000001fff037819 */ /* 0x000fc80000011408 */
[----:B------:R-:W-:-:S04]  /*0090*/  LEA.HI R3, R3, R8, RZ, 0x2 ;  /* 0x0000000803037211 */ /* 0x000fc800078f10ff */
[----:B------:R-:W-:Y:S02]  /*00a0*/  LOP3.LUT R9, R3, 0xfffffffc, RZ, 0xc0, !PT ;  /* 0xfffffffc03097812 */ /* 0x000fe400078ec0ff */
[----:B------:R-:W-:-:S03]  /*00b0*/  SHF.R.S32.HI R10, RZ, 0x2, R3 ;  /* 0x00000002ff0a7819 */ /* 0x000fc60000011403 */
[----:B------:R-:W-:Y:S01]  /*00c0*/  IMAD.IADD R9, R8, 0x1, -R9 ;  /* 0x0000000108097824 */ /* 0x000fe200078e0a09 */
[----:B------:R-:W-:-:S04]  /*00d0*/  I2FP.F32.S32 R10, R10 ;  /* 0x0000000a000a7245 */ /* 0x000fc80000201400 */
[----:B------:R-:W-:-:S04]  /*00e0*/  LOP3.LUT R0, R9, 0x80, RZ, 0xc0, !PT ;  /* 0x0000008009007812 */ /* 0x000fc800078ec0ff */
[----:B------:R-:W-:-:S04]  /*00f0*/  LEA.HI R0, R0, R9, RZ, 0x19 ;  /* 0x0000000900007211 */ /* 0x000fc800078fc8ff */
[----:B------:R-:W-:-:S04]  /*0100*/  PRMT R0, R0, 0x8880, RZ ;  /* 0x0000888000007816 */ /* 0x000fc800000000ff */
[----:B------:R-:W-:-:S04]  /*0110*/  SHF.R.S32.HI R0, RZ, 0x1, R0 ;  /* 0x00000001ff007819 */ /* 0x000fc80000011400 */
[----:B------:R-:W-:-:S05]  /*0120*/  PRMT R0, R0, 0x9910, RZ ;  /* 0x0000991000007816 */ /* 0x000fca00000000ff */
[----:B------:R-:W-:-:S05]  /*0130*/  IMAD.SHL.U32 R0, R0, 0x2, RZ ;  /* 0x0000000200007824 */ /* 0x000fca00078e00ff */
[----:B------:R-:W-:-:S05]  /*0140*/  I2FP.F32.S32 R0, R0 ;  /* 0x0000000000007245 */ /* 0x000fca0000201400 */
[----:B------:R-:W-:-:S06]  /*0150*/  FMUL R0, R0, 0.5 ;  /* 0x3f00000000007820 */ /* 0x000fcc0000400000 */
[----:B------:R-:W0:Y:S02]  /*0160*/  FRND.FTZ.FLOOR R0, R0 ;  /* 0x0000000000007307 */ /* 0x000e240000215000 */
[----:B0-----:R-:W-:-:S04]  /*0170*/  FADD R2, R0, R0 ;  /* 0x0000000000027221 */ /* 0x001fc80000000000 */
[----:B------:R-:W-:-:S04]  /*0180*/  FMUL R2, R2, 0.25 ;  /* 0x3e80000002027820 */ /* 0x000fc80000400000 */
[----:B------:R-:W-:-:S04]  /*0190*/  FMUL R2, R2, -9.2103404998779296875 ;  /* 0xc1135d8e02027820 */ /* 0x000fc80000400000 */
[----:B------:R-:W-:-:S05]  /*01a0*/  FMUL R2, R2, 1.4426950216293334961 ;  /* 0x3fb8aa3b02027820 */ /* 0x000fca0000400000 */
[----:B------:R-:W-:-:S13]  /*01b0*/  FSETP.GEU.AND P0, PT, R2, -126, PT ;  /* 0xc2fc00000200780b */ /* 0x000fda0003f0e000 */
[----:B------:R-:W-:-:S04]  /*01c0*/  @!P0 FMUL R2, R2, 0.5 ;  /* 0x3f00000002028820 */ /* 0x000fc80000400000 */
[----:B------:R-:W0:Y:S02]  /*01d0*/  MUFU.EX2 R5, R2 ;  /* 0x0000000200057308 */ /* 0x000e240000000800 */
[----:B0-----:R-:W-:-:S04]  /*01e0*/  @!P0 FMUL R5, R5, R5 ;  /* 0x0000000505058220 */ /* 0x001fc80000400000 */
[----:B------:R-:W-:-:S04]  /*01f0*/  FMUL R11, R5, R10 ;  /* 0x0000000a050b7220 */ /* 0x000fc80000400000 */
[C---:B------:R-:W-:Y:S01]  /*0200*/  FMUL R0, R11.reuse, 0.63661974668502807617 ;  /* 0x3f22f9830b007820 */ /* 0x040fe20000400000 */
[----:B------:R-:W-:-:S05]  /*0210*/  FADD.FTZ R5, |R11|, -RZ ;  /* 0x800000ff0b057221 */ /* 0x000fca0000010200 */
[----:B------:R-:W0:Y:S01]  /*0220*/  F2I.FTZ.NTZ R0, R0 ;  /* 0x0000000000007305 */ /* 0x000e220000213100 */
[----:B------:R-:W-:Y:S02]  /*0230*/  FSETP.GE.AND P0, PT, R5, 105615, PT ;  /* 0x47ce47800500780b */ /* 0x000fe40003f06000 */
[----:B0-----:R-:W-:-:S05]  /*0240*/  I2FP.F32.S32 R4, R0 ;  /* 0x0000000000047245 */ /* 0x001fca0000201400 */
[----:B------:R-:W-:-:S04]  /*0250*/  FFMA.FTZ R3, R4, -1.5707962512969970703, R11 ;  /* 0xbfc90fda04037823 */ /* 0x000fc8000001000b */
[----:B------:R-:W-:-:S04]  /*0260*/  FFMA.FTZ R3, R4, -7.5497894158615963534e-08, R3 ;  /* 0xb3a2216804037823 */ /* 0x000fc80000010003 */
[----:B------:R-:W-:Y:S01]  /*0270*/  FFMA.FTZ R4, R4, -5.3903029534742383927e-15, R3 ;  /* 0xa7c234c504047823 */ /* 0x000fe20000010003 */
[----:B------:R-:W-:Y:S06]  /*0280*/  @!P0 BRA `(.L_x_1) ;  /* 0x0000000000f08947 */ /* 0x000fec0003800000 */
[----:B------:R-:W-:-:S13]  /*0290*/  FSETP.NEU.AND P0, PT, R5, +INF , PT ;  /* 0x7f8000000500780b */ /* 0x000fda0003f0d000 */
[----:B------:R-:W-:Y:S01]  /*02a0*/  @!P0 FMUL.FTZ R4, RZ, R11 ;  /* 0x0000000bff048220 */ /* 0x000fe20000410000 */
[----:B------:R-:W-:Y:S01]  /*02b0*/  @!P0 IMAD.MOV.U32 R0, RZ, RZ, RZ ;  /* 0x000000ffff008224 */ /* 0x000fe200078e00ff */
[----:B------:R-:W-:Y:S06]  /*02c0*/  @!P0 BRA `(.L_x_1) ;  /* 0x0000000000e08947 */ /* 0x000fec0003800000 */
[----:B------:R-:W-:Y:S01]  /*02d0*/  SHF.R.U32.HI R12, RZ, 0x17, R11 ;  /* 0x00000017ff0c7819 */ /* 0x000fe2000001160b */
[----:B------:R-:W-:Y:S01]  /*02e0*/  IMAD.MOV.U32 R2, RZ, RZ, RZ ;  /* 0x000000ffff027224 */ /* 0x000fe200078e00ff */
[----:B------:R-:W-:Y:S01]  /*02f0*/  SHF.L.U32 R4, R11, 0x8, RZ ;  /* 0x000000080b047819 */ /* 0x000fe200000006ff */
[----:B------:R-:W-:Y:S01]  /*0300*/  IMAD.MOV.U32 R15, RZ, RZ, RZ ;  /* 0x000000ffff0f7224 */ /* 0x000fe200078e00ff */
[----:B------:R-:W-:Y:S01]  /*0310*/  LOP3.LUT R0, R12, 0xe0, RZ, 0xc0, !PT ;  /* 0x000000e00c007812 */ /* 0x000fe200078ec0ff */
[----:B------:R-:W-:Y:S01]  /*0320*/  IMAD.MOV.U32 R16, RZ, RZ, RZ ;  /* 0x000000ffff107224 */ /* 0x000fe200078e00ff */
[----:B------:R-:W-:Y:S01]  /*0330*/  MOV R3, R1 ;  /* 0x0000000100037202 */ /* 0x000fe20000000f00 */
[----:B------:R-:W-:Y:S01]  /*0340*/  ULDC.64 UR6, c[0x4][0x8] ;  /* 0x0100020000067ab9 */ /* 0x000fe20000000a00 */
[----:B------:R-:W-:Y:S01]  /*0350*/  LOP3.LUT R13, R4, 0x80000000, RZ, 0xfc, !PT ;  /* 0x80000000040d7812 */ /* 0x000fe200078efcff */
[----:B------:R-:W-:-:S05]  /*0360*/  VIADD R0, R0, 0xffffff80 ;  /* 0xffffff8000007836 */ /* 0x000fca0000000000 */
[----:B------:R-:W-:-:S07]  /*0370*/  SHF.R.U32.HI R0, RZ, 0x5, R0 ;  /* 0x00000005ff007819 */ /* 0x000fce0000011600 */
.L_x_2:
[----:B------:R-:W-:-:S04]  /*0380*/  IADD3 R6, P0, R15, UR6, RZ ;  /* 0x000000060f067c10 */ /* 0x000fc8000ff1e0ff */
[----:B------:R-:W-:-:S05]  /*0390*/  IADD3.X R7, R16, UR7, RZ, P0, !PT ;  /* 0x0000000710077c10 */ /* 0x000fca00087fe4ff */
[----:B------:R-:W2:Y:S01]  /*03a0*/  LDG.E.CONSTANT R6, desc[UR4][R6.64] ;  /* 0x0000000406067981 */ /* 0x000ea2000c1e9900 */
[----:B------:R-:W-:Y:S01]  /*03b0*/  IADD3 R15, P1, R15, 0x4, RZ ;  /* 0x000000040f0f7810 */ /* 0x000fe20007f3e0ff */
[----:B------:R-:W-:Y:S02]  /*03c0*/  IMAD.MOV.U32 R4, RZ, RZ, R2 ;  /* 0x000000ffff047224 */ /* 0x000fe400078e0002 */
[----:B------:R-:W-:Y:S01]  /*03d0*/  IMAD.MOV.U32 R5, RZ, RZ, RZ ;  /* 0x000000ffff057224 */ /* 0x000fe200078e00ff */
[----:B------:R-:W-:Y:S01]  /*03e0*/  ISETP.NE.U32.AND P0, PT, R15, 0x18, PT ;  /* 0x000000180f00780c */ /* 0x000fe20003f05070 */
[----:B------:R-:W-:-:S05]  /*03f0*/  IMAD.X R16, RZ, RZ, R16, P1 ;  /* 0x000000ffff107224 */ /* 0x000fca00008e0610 */
[----:B------:R-:W-:Y:S01]  /*0400*/  ISETP.NE.AND.EX P0, PT, R16, RZ, PT, P0 ;  /* 0x000000ff1000720c */ /* 0x000fe20003f05300 */
[----:B--2---:R-:W-:-:S04]  /*0410*/  IMAD.WIDE.U32 R4, R13, R6, R4 ;  /* 0x000000060d047225 */ /* 0x004fc800078e0004 */
[----:B------:R-:W-:Y:S01]  /*0420*/  IMAD.MOV.U32 R2, RZ, RZ, R5 ;  /* 0x000000ffff027224 */ /* 0x000fe200078e0005 */
[----:B------:R0:W-:Y:S02]  /*0430*/  STL [R3], R4 ;  /* 0x0000000403007387 */ /* 0x0001e40000100800 */
[----:B0-----:R-:W-:-:S05]  /*0440*/  IADD3 R3, R3, 0x4, RZ ;  /* 0x0000000403037810 */ /* 0x001fca0007ffe0ff */
[----:B------:R-:W-:Y:S05]  /*0450*/  @P0 BRA `(.L_x_2) ;  /* 0xfffffffc00c80947 */ /* 0x000fea000383ffff */
[----:B------:R-:W-:Y:S01]  /*0460*/  LOP3.LUT P0, R6, R12, 0x1f, RZ, 0xc0, !PT ;  /* 0x0000001f0c067812 */ /* 0x000fe2000780c0ff */
[----:B------:R-:W-:Y:S01]  /*0470*/  IMAD R12, R0, -0x4, R1 ;  /* 0xfffffffc000c7824 */ /* 0x000fe200078e0201 */
[----:B------:R0:W-:Y:S04]  /*0480*/  STL [R1+0x18], R2 ;  /* 0x0000180201007387 */ /* 0x0001e80000100800 */
[----:B------:R-:W2:Y:S04]  /*0490*/  LDL R0, [R12+0x18] ;  /* 0x000018000c007983 */ /* 0x000ea80000100800 */
[----:B------:R-:W3:Y:S04]  /*04a0*/  LDL R3, [R12+0x14] ;  /* 0x000014000c037983 */ /* 0x000ee80000100800 */
[----:B------:R-:W4:Y:S01]  /*04b0*/  @P0 LDL R7, [R12+0x10] ;  /* 0x000010000c070983 */ /* 0x000f220000100800 */
[----:B------:R-:W-:Y:S01]  /*04c0*/  @P0 IADD3 R4, -R6, 0x20, RZ ;  /* 0x0000002006040810 */ /* 0x000fe20007ffe1ff */
[----:B------:R-:W-:Y:S01]  /*04d0*/  UMOV UR6, 0x54442d19 ;  /* 0x54442d1900067882 */ /* 0x000fe20000000000 */
[----:B------:R-:W-:Y:S01]  /*04e0*/  UMOV UR7, 0x3bf921fb ;  /* 0x3bf921fb00077882 */ /* 0x000fe20000000000 */
[----:B--2---:R-:W-:-:S02]  /*04f0*/  @P0 SHF.L.U32 R5, R0, R6, RZ ;  /* 0x0000000600050219 */ /* 0x004fc400000006ff */
[----:B---3--:R-:W-:Y:S02]  /*0500*/  @P0 SHF.L.U32 R6, R3, R6, RZ ;  /* 0x0000000603060219 */ /* 0x008fe400000006ff */
[-C--:B----4-:R-:W-:Y:S02]  /*0510*/  @P0 SHF.R.U32.HI R7, RZ, R4.reuse, R7 ;  /* 0x00000004ff070219 */ /* 0x090fe40000011607 */
[----:B------:R-:W-:-:S03]  /*0520*/  @P0 SHF.R.U32.HI R4, RZ, R4, R3 ;  /* 0x00000004ff040219 */ /* 0x000fc60000011603 */
[----:B------:R-:W-:Y:S02]  /*0530*/  @P0 IMAD.IADD R3, R6, 0x1, R7 ;  /* 0x0000000106030824 */ /* 0x000fe400078e0207 */
[----:B------:R-:W-:-:S05]  /*0540*/  @P0 IMAD.IADD R0, R5, 0x1, R4 ;  /* 0x0000000105000824 */ /* 0x000fca00078e0204 */
[C---:B------:R-:W-:Y:S01]  /*0550*/  SHF.L.W.U32.HI R6, R3.reuse, 0x2, R0 ;  /* 0x0000000203067819 */ /* 0x040fe20000010e00 */
[----:B------:R-:W-:-:S03]  /*0560*/  IMAD.SHL.U32 R3, R3, 0x4, RZ ;  /* 0x0000000403037824 */ /* 0x000fc600078e00ff */
[----:B0-----:R-:W-:-:S04]  /*0570*/  SHF.R.S32.HI R2, RZ, 0x1f, R6 ;  /* 0x0000001fff027819 */ /* 0x001fc80000011406 */
[C---:B------:R-:W-:Y:S02]  /*0580*/  LOP3.LUT R4, R2.reuse, R3, RZ, 0x3c, !PT ;  /* 0x0000000302047212 */ /* 0x040fe400078e3cff */
[----:B------:R-:W-:-:S04]  /*0590*/  LOP3.LUT R5, R2, R6, RZ, 0x3c, !PT ;  /* 0x0000000602057212 */ /* 0x000fc800078e3cff */
[----:B------:R-:W0:Y:S01]  /*05a0*/  I2F.F64.S64 R2, R4 ;  /* 0x0000000400027312 */ /* 0x000e220000301c00 */
[----:B------:R-:W-:Y:S02]  /*05b0*/  SHF.R.U32.HI R0, RZ, 0x1e, R0 ;  /* 0x0000001eff007819 */ /* 0x000fe40000011600 */
[----:B------:R-:W-:Y:S01]  /*05c0*/  ISETP.GE.AND P0, PT, R11, RZ, PT ;  /* 0x000000ff0b00720c */ /* 0x000fe20003f06270 */
[----:B0-----:R-:W-:Y:S01]  /*05d0*/  DMUL R2, R2, UR6 ;  /* 0x0000000602027c28 */ /* 0x001fe20008000000 */
[C---:B------:R-:W-:Y:S02]  /*05e0*/  LEA.HI R0, R6.reuse, R0, RZ, 0x1 ;  /* 0x0000000006007211 */ /* 0x040fe400078f08ff */
[----:B------:R-:W-:-:S07]  /*05f0*/  LOP3.LUT R11, R6, R11, RZ, 0x3c, !PT ;  /* 0x0000000b060b7212 */ /* 0x000fce00078e3cff */
[----:B------:R-:W0:Y:S01]  /*0600*/  F2F.F32.F64 R2, R2 ;  /* 0x0000000200027310 */ /* 0x000e220000301000 */
[----:B------:R-:W-:Y:S01]  /*0610*/  IMAD.MOV R6, RZ, RZ, -R0 ;  /* 0x000000ffff067224 */ /* 0x000fe200078e0a00 */
[----:B------:R-:W-:-:S04]  /*0620*/  ISETP.GE.AND P1, PT, R11, RZ, PT ;  /* 0x000000ff0b00720c */ /* 0x000fc80003f26270 */
[----:B------:R-:W-:Y:S02]  /*0630*/  @!P0 MOV R0, R6 ;  /* 0x0000000600008202 */ /* 0x000fe40000000f00 */
[----:B0-----:R-:W-:-:S07]  /*0640*/  FSEL R4, -R2, R2, !P1 ;  /* 0x0000000202047208 */ /* 0x001fce0004800100 */
.L_x_1:
[----:B------:R-:W-:Y:S05]  /*0650*/  BSYNC B0 ;  /* 0x0000000000007941 */ /* 0x000fea0003800000 */
.L_x_0:
[----:B------:R-:W-:Y:S01]  /*0660*/  I2FP.F32.S32 R9, R9 ;  /* 0x0000000900097245 */ /* 0x000fe20000201400 */
[----:B------:R-:W-:Y:S01]  /*0670*/  IMAD.MOV.U32 R5, RZ, RZ, -0x46b2bead ;  /* 0xb94d4153ff057424 */ /* 0x000fe200078e00ff */
[----:B------:R-:W-:Y:S01]  /*0680*/  LOP3.LUT P1, RZ, R0, 0x2, RZ, 0xc0, !PT ;  /* 0x0000000200ff7812 */ /* 0x000fe2000782c0ff */
[----:B------:R-:W-:Y:S01]  /*0690*/  IMAD.MOV.U32 R6, RZ, RZ, 0x3c0885e4 ;  /* 0x3c0885e4ff067424 */ /* 0x000fe200078e00ff */
[----:B------:R-:W-:Y:S01]  /*06a0*/  LOP3.LUT R12, R14, 0x1, RZ, 0xc0, !PT ;  /* 0x000000010e0c7812 */ /* 0x000fe200078ec0ff */
[----:B------:R-:W-:Y:S01]  /*06b0*/  FMUL R9, R9, 0.5 ;  /* 0x3f00000009097820 */ /* 0x000fe20000400000 */
[----:B------:R-:W-:Y:S02]  /*06c0*/  IMAD.MOV.U32 R7, RZ, RZ, -0x41d55558 ;  /* 0xbe2aaaa8ff077424 */ /* 0x000fe400078e00ff */
[----:B------:R-:W-:-:S03]  /*06d0*/  ISETP.NE.U32.AND P2, PT, R12, 0x1, PT ;  /* 0x000000010c00780c */ /* 0x000fc60003f45070 */
[----:B------:R-:W0:Y:S02]  /*06e0*/  FRND.FTZ.FLOOR R9, R9 ;  /* 0x0000000900097307 */ /* 0x000e240000215000 */
[----:B0-----:R-:W-:Y:S01]  /*06f0*/  FADD R2, R9, R9 ;  /* 0x0000000909027221 */ /* 0x001fe20000000000 */
[----:B------:R-:W-:-:S03]  /*0700*/  FMUL.FTZ R9, R4, R4 ;  /* 0x0000000404097220 */ /* 0x000fc60000410000 */
[----:B------:R-:W-:Y:S01]  /*0710*/  FMUL R3, R2, 0.25 ;  /* 0x3e80000002037820 */ /* 0x000fe20000400000 */
[----:B------:R-:W-:-:S03]  /*0720*/  LOP3.LUT R2, R0, 0x1, RZ, 0xc0, !PT ;  /* 0x0000000100027812 */ /* 0x000fc600078ec0ff */
[----:B------:R-:W-:Y:S01]  /*0730*/  FMUL R3, R3, -9.2103404998779296875 ;  /* 0xc1135d8e03037820 */ /* 0x000fe20000400000 */
[----:B------:R-:W-:-:S03]  /*0740*/  ISETP.NE.U32.AND P0, PT, R2, 0x1, PT ;  /* 0x000000010200780c */ /* 0x000fc60003f05070 */
[----:B------:R-:W-:Y:S01]  /*0750*/  FMUL R11, R3, 1.4426950216293334961 ;  /* 0x3fb8aa3b030b7820 */ /* 0x000fe20000400000 */
[----:B------:R-:W-:-:S04]  /*0760*/  FSEL R0, R4, 1, P0 ;  /* 0x3f80000004007808 */ /* 0x000fc80000000000 */
[----:B------:R-:W-:-:S05]  /*0770*/  FSETP.GEU.AND P3, PT, R11, -126, PT ;  /* 0xc2fc00000b00780b */ /* 0x000fca0003f6e000 */
[----:B------:R-:W-:Y:S01]  /*0780*/  @!P0 IMAD.MOV.U32 R2, RZ, RZ, 0x37cbac00 ;  /* 0x37cbac00ff028424 */ /* 0x000fe200078e00ff */
[----:B------:R-:W-:Y:S01]  /*0790*/  @!P0 MOV R6, 0x3d2aaabb ;  /* 0x3d2aaabb00068802 */ /* 0x000fe20000000f00 */
[----:B------:R-:W-:Y:S02]  /*07a0*/  @!P0 IMAD.MOV.U32 R7, RZ, RZ, -0x41000001 ;  /* 0xbeffffffff078424 */ /* 0x000fe400078e00ff */
[----:B------:R-:W-:Y:S01]  /*07b0*/  @!P0 FFMA.FTZ R5, R9, R2, -0.0013887860113754868507 ;  /* 0xbab607ed09058423 */ /* 0x000fe20000010002 */
[----:B------:R-:W-:Y:S01]  /*07c0*/  LOP3.LUT P0, RZ, R14, 0x10, RZ, 0xc0, !PT ;  /* 0x000000100eff7812 */ /* 0x000fe2000780c0ff */
[----:B------:R-:W0:Y:S02]  /*07d0*/  LDC.64 R2, c[0x0][0x210] ;  /* 0x00008400ff027b82 */ /* 0x000e240000000a00 */
[----:B------:R-:W-:Y:S01]  /*07e0*/  @!P3 FMUL R11, R11, 0.5 ;  /* 0x3f0000000b0bb820 */ /* 0x000fe20000400000 */
[----:B------:R-:W-:Y:S01]  /*07f0*/  FFMA.FTZ R6, R9, R5, R6 ;  /* 0x0000000509067223 */ /* 0x000fe20000010006 */
[----:B------:R-:W-:-:S02]  /*0800*/  ISETP.LT.AND P0, PT, R8, 0x10, !P0 ;  /* 0x000000100800780c */ /* 0x000fc40004701270 */
[----:B------:R-:W1:Y:S01]  /*0810*/  MUFU.EX2 R5, R11 ;  /* 0x0000000b00057308 */ /* 0x000e620000000800 */
[C---:B------:R-:W-:Y:S01]  /*0820*/  FFMA.FTZ R7, R9.reuse, R6, R7 ;  /* 0x0000000609077223 */ /* 0x040fe20000010007 */
[----:B------:R-:W-:-:S04]  /*0830*/  FFMA.FTZ R9, R9, R0, RZ ;  /* 0x0000000009097223 */ /* 0x000fc800000100ff */
[----:B------:R-:W-:-:S04]  /*0840*/  FFMA.FTZ R0, R9, R7, R0 ;  /* 0x0000000709007223 */ /* 0x000fc80000010000 */
[----:B------:R-:W-:Y:S01]  /*0850*/  @P1 FFMA.FTZ R0, R0, -1, RZ ;  /* 0xbf80000000001823 */ /* 0x000fe200000100ff */
[----:B-1----:R-:W-:Y:S01]  /*0860*/  @!P3 FMUL R5, R5, R5 ;  /* 0x000000050505b220 */ /* 0x002fe20000400000 */
[----:B0-----:R-:W-:-:S04]  /*0870*/  IMAD.WIDE R8, R8, 0x4, R2 ;  /* 0x0000000408087825 */ /* 0x001fc800078e0202 */
[----:B------:R-:W-:Y:S01]  /*0880*/  @!P2 FMUL R0, R10, R5 ;  /* 0x000000050a00a220 */ /* 0x000fe20000400000 */
[----:B------:R-:W-:Y:S06]  /*0890*/  @!P0 EXIT ;  /* 0x000000000000894d */ /* 0x000fec0003800000 */
[----:B------:R-:W-:Y:S01]  /*08a0*/  STG.E desc[UR4][R8.64], R0 ;  /* 0x0000000008007986 */ /* 0x000fe2000c101904 */
[----:B------:R-:W-:Y:S05]  /*08b0*/  EXIT ;  /* 0x000000000000794d */ /* 0x000fea0003800000 */
.L_x_3:
[----:B------:R-:W-:-:S00]  /*08c0*/  BRA `(.L_x_3) ;  /* 0xfffffffc00fc7947 */ /* 0x000fc0000383ffff */
[----:B------:R-:W-:-:S00]  /*08d0*/  NOP ;  /* 0x0000000000007918 */ /* 0x000fc00000000000 */
        /* <DEDUP_REMOVED lines=10> */
.L_x_4:


//--------------------- .nv.global.init           --------------------------
	.section	.nv.global.init,"aw",@progbits
	.align	4
.nv.global.init:
	.type		__cudart_i2opi_f,@object
	.size		__cudart_i2opi_f,(_$_str - __cudart_i2opi_f)
__cudart_i2opi_f:
        /*0000*/ 	.byte	0x41, 0x90, 0x43, 0x3c, 0x99, 0x95, 0x62, 0xdb, 0xc0, 0xdd, 0x34, 0xf5, 0xd1, 0x57, 0x27, 0xfc
        /*0010*/ 	.byte	0x29, 0x15, 0x44, 0x4e, 0x6e, 0x83, 0xf9, 0xa2
	.type		_$_str,@object
	.size		_$_str,(.L_0 - _$_str)
_$_str:
        /*0018*/ 	.byte	0x5f, 0x5f, 0x43, 0x55, 0x44, 0x41, 0x5f, 0x46, 0x54, 0x5a, 0x00
.L_0:


//--------------------- .nv.constant0.triton_poi_fused_copy_div_exp_floor_divide_mul_repeat_sin_0 --------------------------
	.section	.nv.constant0.triton_poi_fused_copy_div_exp_floor_divide_mul_repeat_sin_0,"a",@progbits
	.sectionflags	@""
	.align	4
.nv.constant0.triton_poi_fused_copy_div_exp_floor_divide_mul_repeat_sin_0:
	.zero		540
